	.headerflags	@"EF_CUDA_TEXMODE_UNIFIED EF_CUDA_64BIT_ADDRESS EF_CUDA_ACCELERATORS EF_CUDA_SM90 EF_CUDA_VIRTUAL_SM(EF_CUDA_SM90)"
	.elftype	@"ET_EXEC"


//--------------------- .nv.info                  --------------------------
	.section	.nv.info,"",@"SHT_CUDA_INFO"
	.align	4


	//----- nvinfo : EIATTR_REGCOUNT
	.align		4
        /*0000*/ 	.byte	0x04, 0x2f
        /*0002*/ 	.short	(.L_1 - .L_0)
	.align		4
.L_0:
        /*0004*/ 	.word	index@(triton_poi_fused__unsafe_index_add_convolution_mul_sub_24)
        /*0008*/ 	.word	0x00000020


	//----- nvinfo : EIATTR_MIN_STACK_SIZE
	.align		4
.L_1:
        /*000c*/ 	.byte	0x04, 0x12
        /*000e*/ 	.short	(.L_3 - .L_2)
	.align		4
.L_2:
        /*0010*/ 	.word	index@(triton_poi_fused__unsafe_index_add_convolution_mul_sub_24)
        /*0014*/ 	.word	0x00000000


	//----- nvinfo : EIATTR_FRAME_SIZE
	.align		4
.L_3:
        /*0018*/ 	.byte	0x04, 0x11
        /*001a*/ 	.short	(.L_5 - .L_4)
	.align		4
.L_4:
        /*001c*/ 	.word	index@(triton_poi_fused__unsafe_index_add_convolution_mul_sub_24)
        /*0020*/ 	.word	0x00000000


	//----- nvinfo : EIATTR_MIN_STACK_SIZE
	.align		4
.L_5:
        /*0024*/ 	.byte	0x04, 0x12
        /*0026*/ 	.short	(.L_7 - .L_6)
	.align		4
.L_6:
        /*0028*/ 	.word	index@(triton_poi_fused__unsafe_index_add_convolution_mul_sub_24)
        /*002c*/ 	.word	0x00000000
.L_7:


//--------------------- .nv.info.triton_poi_fused__unsafe_index_add_convolution_mul_sub_24 --------------------------
	.section	.nv.info.triton_poi_fused__unsafe_index_add_convolution_mul_sub_24,"",@"SHT_CUDA_INFO"
	.sectionflags	@""
	.align	4


	//----- nvinfo : EIATTR_CUDA_API_VERSION
	.align		4
        /*0000*/ 	.byte	0x04, 0x37
        /*0002*/ 	.short	(.L_9 - .L_8)
.L_8:
        /*0004*/ 	.word	0x0000007c


	//----- nvinfo : EIATTR_KPARAM_INFO
	.align		4
.L_9:
        /*0008*/ 	.byte	0x04, 0x17
        /*000a*/ 	.short	(.L_11 - .L_10)
.L_10:
        /*000c*/ 	.word	0x00000000
        /*0010*/ 	.short	0x000a
        /*0012*/ 	.short	0x004c
        /*0014*/ 	.byte	0x00, 0xf0, 0x11, 0x00


	//----- nvinfo : EIATTR_KPARAM_INFO
	.align		4
.L_11:
        /*0018*/ 	.byte	0x04, 0x17
        /*001a*/ 	.short	(.L_13 - .L_12)
.L_12:
        /*001c*/ 	.word	0x00000000
        /*0020*/ 	.short	0x0009
        /*0022*/ 	.short	0x0048
        /*0024*/ 	.byte	0x00, 0xf0, 0x11, 0x00


	//----- nvinfo : EIATTR_KPARAM_INFO
	.align		4
.L_13:
        /*0028*/ 	.byte	0x04, 0x17
        /*002a*/ 	.short	(.L_15 - .L_14)
.L_14:
        /*002c*/ 	.word	0x00000000
        /*0030*/ 	.short	0x0008
        /*0032*/ 	.short	0x0040
        /*0034*/ 	.byte	0x00, 0xf4, 0x21, 0x00


	//----- nvinfo : EIATTR_KPARAM_INFO
	.align		4
.L_15:
        /*0038*/ 	.byte	0x04, 0x17
        /*003a*/ 	.short	(.L_17 - .L_16)
.L_16:
        /*003c*/ 	.word	0x00000000
        /*0040*/ 	.short	0x0007
        /*0042*/ 	.short	0x0038
        /*0044*/ 	.byte	0x00, 0xf4, 0x21, 0x00


	//----- nvinfo : EIATTR_KPARAM_INFO
	.align		4
.L_17:
        /*0048*/ 	.byte	0x04, 0x17
        /*004a*/ 	.short	(.L_19 - .L_18)
.L_18:
        /*004c*/ 	.word	0x00000000
        /*0050*/ 	.short	0x0006
        /*0052*/ 	.short	0x0030
        /*0054*/ 	.byte	0x00, 0xf4, 0x21, 0x00


	//----- nvinfo : EIATTR_KPARAM_INFO
	.align		4
.L_19:
        /*0058*/ 	.byte	0x04, 0x17
        /*005a*/ 	.short	(.L_21 - .L_20)
.L_20:
        /*005c*/ 	.word	0x00000000
        /*0060*/ 	.short	0x0005
        /*0062*/ 	.short	0x0028
        /*0064*/ 	.byte	0x00, 0xf4, 0x21, 0x00


	//----- nvinfo : EIATTR_KPARAM_INFO
	.align		4
.L_21:
        /*0068*/ 	.byte	0x04, 0x17
        /*006a*/ 	.short	(.L_23 - .L_22)
.L_22:
        /*006c*/ 	.word	0x00000000
        /*0070*/ 	.short	0x0004
        /*0072*/ 	.short	0x0020
        /*0074*/ 	.byte	0x00, 0xf4, 0x21, 0x00


	//----- nvinfo : EIATTR_KPARAM_INFO
	.align		4
.L_23:
        /*0078*/ 	.byte	0x04, 0x17
        /*007a*/ 	.short	(.L_25 - .L_24)
.L_24:
        /*007c*/ 	.word	0x00000000
        /*0080*/ 	.short	0x0003
        /*0082*/ 	.short	0x0018
        /*0084*/ 	.byte	0x00, 0xf4, 0x21, 0x00


	//----- nvinfo : EIATTR_KPARAM_INFO
	.align		4
.L_25:
        /*0088*/ 	.byte	0x04, 0x17
        /*008a*/ 	.short	(.L_27 - .L_26)
.L_26:
        /*008c*/ 	.word	0x00000000
        /*0090*/ 	.short	0x0002
        /*0092*/ 	.short	0x0010
        /*0094*/ 	.byte	0x00, 0xf4, 0x21, 0x00


	//----- nvinfo : EIATTR_KPARAM_INFO
	.align		4
.L_27:
        /*0098*/ 	.byte	0x04, 0x17
        /*009a*/ 	.short	(.L_29 - .L_28)
.L_28:
        /*009c*/ 	.word	0x00000000
        /*00a0*/ 	.short	0x0001
        /*00a2*/ 	.short	0x0008
        /*00a4*/ 	.byte	0x00, 0xf4, 0x21, 0x00


	//----- nvinfo : EIATTR_KPARAM_INFO
	.align		4
.L_29:
        /*00a8*/ 	.byte	0x04, 0x17
        /*00aa*/ 	.short	(.L_31 - .L_30)
.L_30:
        /*00ac*/ 	.word	0x00000000
        /*00b0*/ 	.short	0x0000
        /*00b2*/ 	.short	0x0000
        /*00b4*/ 	.byte	0x00, 0xf4, 0x21, 0x00


	//----- nvinfo : EIATTR_SPARSE_MMA_MASK
	.align		4
.L_31:
        /*00b8*/ 	.byte	0x03, 0x50
        /*00ba*/ 	.short	0x0000


	//----- nvinfo : EIATTR_MAXREG_COUNT
	.align		4
        /*00bc*/ 	.byte	0x03, 0x1b
        /*00be*/ 	.short	0x00ff


	//----- nvinfo : EIATTR_EXIT_INSTR_OFFSETS
	.align		4
        /*00c0*/ 	.byte	0x04, 0x1c
        /*00c2*/ 	.short	(.L_33 - .L_32)


	//   ....[0]....
.L_32:
        /*00c4*/ 	.word	0x00000b60


	//   ....[1]....
        /*00c8*/ 	.word	0x00000b90


	//----- nvinfo : EIATTR_REQNTID
	.align		4
.L_33:
        /*00cc*/ 	.byte	0x04, 0x10
        /*00ce*/ 	.short	(.L_35 - .L_34)
.L_34:
        /*00d0*/ 	.word	0x00000080
        /*00d4*/ 	.word	0x00000001
        /*00d8*/ 	.word	0x00000001


	//----- nvinfo : EIATTR_CBANK_PARAM_SIZE
	.align		4
.L_35:
        /*00dc*/ 	.byte	0x03, 0x19
        /*00de*/ 	.short	0x0050


	//----- nvinfo : EIATTR_PARAM_CBANK
	.align		4
        /*00e0*/ 	.byte	0x04, 0x0a
        /*00e2*/ 	.short	(.L_37 - .L_36)
	.align		4
.L_36:
        /*00e4*/ 	.word	index@(.nv.constant0.triton_poi_fused__unsafe_index_add_convolution_mul_sub_24)
        /*00e8*/ 	.short	0x0210
        /*00ea*/ 	.short	0x0050


	//----- nvinfo : EIATTR_SW_WAR
	.align		4
.L_37:
        /*00ec*/ 	.byte	0x04, 0x36
        /*00ee*/ 	.short	(.L_39 - .L_38)
.L_38:
        /*00f0*/ 	.word	0x00000008
.L_39:


//--------------------- .nv.callgraph             --------------------------
	.section	.nv.callgraph,"",@"SHT_CUDA_CALLGRAPH"
	.align	4
	.sectionentsize	8
	.align		4
        /*0000*/ 	.word	0x00000000
	.align		4
        /*0004*/ 	.word	0xffffffff
	.align		4
        /*0008*/ 	.word	0x00000000
	.align		4
        /*000c*/ 	.word	0xfffffffe
	.align		4
        /*0010*/ 	.word	0x00000000
	.align		4
        /*0014*/ 	.word	0xfffffffd
	.align		4
        /*0018*/ 	.word	0x00000000
	.align		4
        /*001c*/ 	.word	0xfffffffc


//--------------------- .text.triton_poi_fused__unsafe_index_add_convolution_mul_sub_24 --------------------------
	.section	.text.triton_poi_fused__unsafe_index_add_convolution_mul_sub_24,"ax",@progbits
	.sectionflags	@"SHF_BARRIERS=1"
	.align	128
        .global         triton_poi_fused__unsafe_index_add_convolution_mul_sub_24
        .type           triton_poi_fused__unsafe_index_add_convolution_mul_sub_24,@function
        .size           triton_poi_fused__unsafe_index_add_convolution_mul_sub_24,(.L_x_1 - triton_poi_fused__unsafe_index_add_convolution_mul_sub_24)
        .other          triton_poi_fused__unsafe_index_add_convolution_mul_sub_24,@"STO_CUDA_ENTRY STV_DEFAULT"
triton_poi_fused__unsafe_index_add_convolution_mul_sub_24:
.text.triton_poi_fused__unsafe_index_add_convolution_mul_sub_24:
[----:B------:R-:W0:Y:S01]  /*0000*/  LDC R1, c[0x0][0x28] ;  /* 0x00000a00ff017b82 */ /* 0x000e220000000800 */
[----:B------:R-:W1:Y:S07]  /*0010*/  S2R R21, SR_CTAID.X ;  /* 0x0000000000157919 */ /* 0x000e6e0000002500 */
[----:B------:R-:W2:Y:S01]  /*0020*/  LDC.64 R16, c[0x0][0x218] ;  /* 0x00008600ff107b82 */ /* 0x000ea20000000a00 */
[----:B------:R-:W-:Y:S01]  /*0030*/  ULDC.64 UR6, c[0x0][0x208] ;  /* 0x0000820000067ab9 */ /* 0x000fe20000000a00 */
[----:B------:R-:W3:Y:S06]  /*0040*/  S2R R3, SR_TID.X ;  /* 0x0000000000037919 */ /* 0x000eec0000002100 */
[----:B------:R-:W4:Y:S08]  /*0050*/  LDC.64 R24, c[0x0][0x220] ;  /* 0x00008800ff187b82 */ /* 0x000f300000000a00 */
[----:B------:R-:W5:Y:S01]  /*0060*/  LDC.64 R26, c[0x0][0x230] ;  /* 0x00008c00ff1a7b82 */ /* 0x000f620000000a00 */
[----:B------:R-:W-:-:S07]  /*0070*/  CS2R R14, SRZ ;  /* 0x00000000000e7805 */ /* 0x000fce000001ff00 */
[----:B------:R-:W5:Y:S01]  /*0080*/  LDC.64 R28, c[0x0][0x240] ;  /* 0x00009000ff1c7b82 */ /* 0x000f620000000a00 */
[----:B------:R-:W-:Y:S01]  /*0090*/  CS2R R12, SRZ ;  /* 0x00000000000c7805 */ /* 0x000fe2000001ff00 */
[----:B------:R-:W5:Y:S01]  /*00a0*/  S2R R19, SR_CTAID.Y ;  /* 0x0000000000137919 */ /* 0x000f620000002600 */
[----:B------:R-:W-:Y:S01]  /*00b0*/  ULDC.64 UR4, c[0x0][0x228] ;  /* 0x00008a0000047ab9 */ /* 0x000fe20000000a00 */
[----:B-1----:R-:W-:-:S04]  /*00c0*/  IMAD.SHL.U32 R21, R21, 0x10, RZ ;  /* 0x0000001015157824 */ /* 0x002fc800078e00ff */
[----:B------:R-:W1:Y:S01]  /*00d0*/  LDC.64 R10, c[0x0][0x238] ;  /* 0x00008e00ff0a7b82 */ /* 0x000e620000000a00 */
[----:B---3--:R-:W-:-:S04]  /*00e0*/  LOP3.LUT R22, R21, 0xf, R3, 0xf8, !PT ;  /* 0x0000000f15167812 */ /* 0x008fc800078ef803 */
[----:B------:R-:W-:Y:S02]  /*00f0*/  SHF.R.S32.HI R5, RZ, 0x1f, R22 ;  /* 0x0000001fff057819 */ /* 0x000fe40000011416 */
[----:B------:R-:W-:Y:S02]  /*0100*/  ISETP.GE.AND P0, PT, R22, 0x10, PT ;  /* 0x000000101600780c */ /* 0x000fe40003f06270 */
[----:B------:R-:W-:-:S04]  /*0110*/  LEA.HI R5, R5, R22, RZ, 0x2 ;  /* 0x0000001605057211 */ /* 0x000fc800078f10ff */
[----:B------:R-:W-:Y:S02]  /*0120*/  LOP3.LUT R7, R5, 0xfffffffc, RZ, 0xc0, !PT ;  /* 0xfffffffc05077812 */ /* 0x000fe400078ec0ff */
[----:B------:R-:W-:Y:S02]  /*0130*/  SHF.R.S32.HI R8, RZ, 0x2, R5 ;  /* 0x00000002ff087819 */ /* 0x000fe40000011405 */
[----:B------:R-:W-:Y:S01]  /*0140*/  CS2R R4, SRZ ;  /* 0x0000000000047805 */ /* 0x000fe2000001ff00 */
[----:B------:R-:W-:Y:S01]  /*0150*/  IMAD.IADD R22, R22, 0x1, -R7 ;  /* 0x0000000116167824 */ /* 0x000fe200078e0a07 */
[----:B------:R-:W-:Y:S01]  /*0160*/  CS2R R6, SRZ ;  /* 0x0000000000067805 */ /* 0x000fe2000001ff00 */
[----:B--2---:R-:W-:-:S04]  /*0170*/  IMAD.WIDE R16, R8, 0x8, R16 ;  /* 0x0000000808107825 */ /* 0x004fc800078e0210 */
[C---:B----4-:R-:W-:Y:S01]  /*0180*/  IMAD.WIDE R24, R22.reuse, 0x8, R24 ;  /* 0x0000000816187825 */ /* 0x050fe200078e0218 */
[----:B------:R-:W2:Y:S04]  /*0190*/  @!P0 LDG.E.EL.64 R4, desc[UR6][R16.64] ;  /* 0x0000000610048981 */ /* 0x000ea8000c2e1b00 */
[----:B------:R3:W4:Y:S01]  /*01a0*/  @!P0 LDG.E.EL.64 R6, desc[UR6][R24.64] ;  /* 0x0000000618068981 */ /* 0x000722000c2e1b00 */
[----:B-----5:R-:W-:-:S05]  /*01b0*/  IMAD.WIDE R26, R22, 0x8, R26 ;  /* 0x00000008161a7825 */ /* 0x020fca00078e021a */
[----:B------:R5:W4:Y:S01]  /*01c0*/  @!P0 LDG.E.EL.64 R14, desc[UR6][R26.64] ;  /* 0x000000061a0e8981 */ /* 0x000b22000c2e1b00 */
[----:B0-----:R-:W-:-:S05]  /*01d0*/  IMAD.WIDE R28, R8, 0x8, R28 ;  /* 0x00000008081c7825 */ /* 0x001fca00078e021c */
[----:B------:R0:W4:Y:S01]  /*01e0*/  @!P0 LDG.E.EL.64 R12, desc[UR6][R28.64] ;  /* 0x000000061c0c8981 */ /* 0x000122000c2e1b00 */
[----:B------:R-:W-:Y:S02]  /*01f0*/  SHF.R.U32.HI R2, RZ, 0x4, R3 ;  /* 0x00000004ff027819 */ /* 0x000fe40000011603 */
[----:B---3--:R-:W-:Y:S02]  /*0200*/  LOP3.LUT R24, R3, 0x40, RZ, 0xc0, !PT ;  /* 0x0000004003187812 */ /* 0x008fe400078ec0ff */
[----:B------:R-:W-:Y:S02]  /*0210*/  SGXT.U32 R2, R2, 0x2 ;  /* 0x000000020202781a */ /* 0x000fe40000000000 */
[----:B------:R-:W-:-:S04]  /*0220*/  SHF.R.U32.HI R9, RZ, 0x4, R24 ;  /* 0x00000004ff097819 */ /* 0x000fc80000011618 */
[----:B------:R-:W-:Y:S01]  /*0230*/  LOP3.LUT R2, R2, R9, RZ, 0xfc, !PT ;  /* 0x0000000902027212 */ /* 0x000fe200078efcff */
[----:B------:R-:W-:Y:S02]  /*0240*/  IMAD.SHL.U32 R9, R19, 0x10, RZ ;  /* 0x0000001013097824 */ /* 0x000fe400078e00ff */
[----:B-----5:R-:W-:-:S05]  /*0250*/  IMAD.SHL.U32 R26, R3, 0x2, RZ ;  /* 0x00000002031a7824 */ /* 0x020fca00078e00ff */
[----:B------:R-:W-:Y:S01]  /*0260*/  LOP3.LUT R26, R9, 0xe, R26, 0xf8, !PT ;  /* 0x0000000e091a7812 */ /* 0x000fe200078ef81a */
[----:B------:R-:W-:Y:S01]  /*0270*/  IMAD.MOV.U32 R0, RZ, RZ, RZ ;  /* 0x000000ffff007224 */ /* 0x000fe200078e00ff */
[----:B--2---:R-:W-:Y:S02]  /*0280*/  SHF.R.U32.HI R23, RZ, 0x1e, R5 ;  /* 0x0000001eff177819 */ /* 0x004fe40000011605 */
[----:B----4-:R-:W-:Y:S02]  /*0290*/  SHF.R.U32.HI R17, RZ, 0x1c, R7 ;  /* 0x0000001cff117819 */ /* 0x010fe40000011607 */
[----:B------:R-:W-:Y:S02]  /*02a0*/  LOP3.LUT R23, R23, 0x2, RZ, 0xc0, !PT ;  /* 0x0000000217177812 */ /* 0x000fe400078ec0ff */
[----:B------:R-:W-:Y:S02]  /*02b0*/  LOP3.LUT R17, R17, 0x8, RZ, 0xc0, !PT ;  /* 0x0000000811117812 */ /* 0x000fe400078ec0ff */
[----:B0-----:R-:W-:Y:S01]  /*02c0*/  IADD3 R28, P2, R4, R23, RZ ;  /* 0x00000017041c7210 */ /* 0x001fe20007f5e0ff */
[----:B-1----:R-:W-:Y:S01]  /*02d0*/  IMAD.WIDE R22, R22, 0x4, R10 ;  /* 0x0000000416167825 */ /* 0x002fe200078e020a */
[----:B------:R-:W-:-:S02]  /*02e0*/  IADD3 R17, P1, R17, UR4, RZ ;  /* 0x0000000411117c10 */ /* 0x000fc4000ff3e0ff */
[----:B------:R-:W-:Y:S01]  /*02f0*/  SHF.R.U32.HI R27, RZ, 0x1c, R15 ;  /* 0x0000001cff1b7819 */ /* 0x000fe2000001160f */
[----:B------:R-:W-:Y:S01]  /*0300*/  IMAD.X R11, RZ, RZ, R5, P2 ;  /* 0x000000ffff0b7224 */ /* 0x000fe200010e0605 */
[----:B------:R-:W-:Y:S01]  /*0310*/  LEA R16, P2, R6, R17, 0x2 ;  /* 0x0000001106107211 */ /* 0x000fe200078410ff */
[----:B------:R-:W-:Y:S01]  /*0320*/  IMAD.X R17, RZ, RZ, UR5, P1 ;  /* 0x00000005ff117e24 */ /* 0x000fe200088e06ff */
[----:B------:R-:W-:Y:S01]  /*0330*/  LOP3.LUT R4, R9, R2, RZ, 0xfc, !PT ;  /* 0x0000000209047212 */ /* 0x000fe200078efcff */
[C---:B------:R-:W-:Y:S01]  /*0340*/  IMAD.SHL.U32 R25, R28.reuse, 0x8, RZ ;  /* 0x000000081c197824 */ /* 0x040fe200078e00ff */
[----:B------:R-:W-:Y:S01]  /*0350*/  SHF.L.U64.HI R28, R28, 0x3, R11 ;  /* 0x000000031c1c7819 */ /* 0x000fe2000001020b */
[----:B------:R-:W-:Y:S01]  /*0360*/  IMAD.MOV.U32 R5, RZ, RZ, RZ ;  /* 0x000000ffff057224 */ /* 0x000fe200078e00ff */
[----:B------:R-:W-:Y:S02]  /*0370*/  LEA.HI.X R17, R6, R17, R7, 0x2, P2 ;  /* 0x0000001106117211 */ /* 0x000fe400010f1407 */
[----:B------:R-:W-:-:S02]  /*0380*/  IADD3 R10, P1, R25, R16, RZ ;  /* 0x00000010190a7210 */ /* 0x000fc40007f3e0ff */
[----:B------:R-:W-:Y:S01]  /*0390*/  LOP3.LUT R27, R27, 0x8, RZ, 0xc0, !PT ;  /* 0x000000081b1b7812 */ /* 0x000fe200078ec0ff */
[----:B------:R-:W-:Y:S01]  /*03a0*/  IMAD.SHL.U32 R4, R4, 0x4, RZ ;  /* 0x0000000404047824 */ /* 0x000fe200078e00ff */
[----:B------:R0:W2:Y:S01]  /*03b0*/  @!P0 LDG.E.EL R5, desc[UR6][R22.64] ;  /* 0x0000000616058981 */ /* 0x0000a2000c2e1900 */
[----:B------:R-:W-:Y:S01]  /*03c0*/  IMAD.X R11, R28, 0x1, R17, P1 ;  /* 0x000000011c0b7824 */ /* 0x000fe200008e0611 */
[----:B------:R-:W-:Y:S01]  /*03d0*/  IADD3 R27, P1, R27, UR4, RZ ;  /* 0x000000041b1b7c10 */ /* 0x000fe2000ff3e0ff */
[----:B------:R-:W-:Y:S01]  /*03e0*/  IMAD.MOV.U32 R6, RZ, RZ, RZ ;  /* 0x000000ffff067224 */ /* 0x000fe200078e00ff */
[----:B------:R-:W-:-:S03]  /*03f0*/  LOP3.LUT R7, R4, 0x20, RZ, 0xfc, !PT ;  /* 0x0000002004077812 */ /* 0x000fc600078efcff */
[----:B------:R-:W-:Y:S01]  /*0400*/  IMAD.X R9, RZ, RZ, UR5, P1 ;  /* 0x00000005ff097e24 */ /* 0x000fe200088e06ff */
[----:B------:R-:W-:Y:S02]  /*0410*/  LEA R20, P1, R14, R27, 0x2 ;  /* 0x0000001b0e147211 */ /* 0x000fe400078210ff */
[----:B------:R-:W-:Y:S01]  /*0420*/  SHF.R.S32.HI R27, RZ, 0x1b, R19 ;  /* 0x0000001bff1b7819 */ /* 0x000fe20000011413 */
[----:B0-----:R-:W-:Y:S01]  /*0430*/  IMAD.WIDE R22, R4, 0x4, R10 ;  /* 0x0000000404167825 */ /* 0x001fe200078e020a */
[----:B------:R-:W-:Y:S02]  /*0440*/  LEA.HI.X R9, R14, R9, R15, 0x2, P1 ;  /* 0x000000090e097211 */ /* 0x000fe400008f140f */
[----:B------:R-:W-:Y:S01]  /*0450*/  SHF.R.U32.HI R14, RZ, 0x3, R3 ;  /* 0x00000003ff0e7819 */ /* 0x000fe20000011603 */
[----:B------:R-:W-:Y:S01]  /*0460*/  IMAD.WIDE R10, R7, 0x4, R10 ;  /* 0x00000004070a7825 */ /* 0x000fe200078e020a */
[----:B------:R-:W-:Y:S01]  /*0470*/  SHF.R.U32.HI R15, RZ, 0x3, R24 ;  /* 0x00000003ff0f7819 */ /* 0x000fe20000011618 */
[----:B------:R-:W3:Y:S01]  /*0480*/  @!P0 LDG.E.EL R6, desc[UR6][R22.64] ;  /* 0x0000000616068981 */ /* 0x000ee2000c2e1900 */
[----:B------:R-:W-:-:S02]  /*0490*/  SGXT.U32 R24, R14, 0x3 ;  /* 0x000000030e18781a */ /* 0x000fc40000000000 */
[----:B------:R-:W-:Y:S01]  /*04a0*/  SGXT R27, R27, 0x1 ;  /* 0x000000011b1b781a */ /* 0x000fe20000000200 */
[----:B------:R0:W4:Y:S01]  /*04b0*/  @!P0 LDG.E.EL R0, desc[UR6][R10.64] ;  /* 0x000000060a008981 */ /* 0x000122000c2e1900 */
[----:B------:R-:W-:Y:S02]  /*04c0*/  LOP3.LUT R24, R24, R15, RZ, 0xfc, !PT ;  /* 0x0000000f18187212 */ /* 0x000fe400078efcff */
[----:B------:R-:W-:Y:S01]  /*04d0*/  LEA.HI R27, R27, R26, RZ, 0x8 ;  /* 0x0000001a1b1b7211 */ /* 0x000fe200078f40ff */
[----:B------:R-:W1:Y:S01]  /*04e0*/  LDC.64 R14, c[0x0][0x250] ;  /* 0x00009400ff0e7b82 */ /* 0x000e620000000a00 */
[----:B------:R-:W-:Y:S02]  /*04f0*/  IADD3 R18, P1, R20, R25, RZ ;  /* 0x0000001914127210 */ /* 0x000fe40007f3e0ff */
[----:B------:R-:W-:-:S05]  /*0500*/  LOP3.LUT R29, R27, 0xffffff00, RZ, 0xc0, !PT ;  /* 0xffffff001b1d7812 */ /* 0x000fca00078ec0ff */
[----:B0-----:R-:W0:Y:S01]  /*0510*/  LDC.64 R10, c[0x0][0x210] ;  /* 0x00008400ff0a7b82 */ /* 0x001e220000000a00 */
[----:B------:R-:W-:Y:S01]  /*0520*/  IMAD.IADD R29, R26, 0x1, -R29 ;  /* 0x000000011a1d7824 */ /* 0x000fe200078e0a1d */
[----:B------:R-:W-:Y:S01]  /*0530*/  LOP3.LUT R26, R24, R21, RZ, 0xfc, !PT ;  /* 0x00000015181a7212 */ /* 0x000fe200078efcff */
[----:B------:R-:W-:Y:S01]  /*0540*/  IMAD.SHL.U32 R27, R27, 0x10, RZ ;  /* 0x000000101b1b7824 */ /* 0x000fe200078e00ff */
[----:B------:R-:W-:Y:S01]  /*0550*/  SHF.R.U32.HI R21, RZ, 0x1e, R13 ;  /* 0x0000001eff157819 */ /* 0x000fe2000001160d */
[----:B------:R-:W-:Y:S01]  /*0560*/  IMAD.X R19, R9, 0x1, R28, P1 ;  /* 0x0000000109137824 */ /* 0x000fe200008e061c */
[C---:B------:R-:W-:Y:S02]  /*0570*/  ISETP.GE.AND P1, PT, R26.reuse, 0x10, PT ;  /* 0x000000101a00780c */ /* 0x040fe40003f26270 */
[----:B------:R-:W-:Y:S01]  /*0580*/  LOP3.LUT R21, R21, 0x2, RZ, 0xc0, !PT ;  /* 0x0000000215157812 */ /* 0x000fe200078ec0ff */
[----:B------:R-:W-:Y:S01]  /*0590*/  IMAD R26, R26, 0x100, R29 ;  /* 0x000001001a1a7824 */ /* 0x000fe200078e021d */
[----:B------:R-:W-:-:S02]  /*05a0*/  LOP3.LUT R27, R27, 0xfffff000, RZ, 0xc0, !PT ;  /* 0xfffff0001b1b7812 */ /* 0x000fc400078ec0ff */
[----:B------:R-:W-:-:S03]  /*05b0*/  IADD3 R21, P2, R12, R21, RZ ;  /* 0x000000150c157210 */ /* 0x000fc60007f5e0ff */
[----:B------:R-:W-:Y:S01]  /*05c0*/  IMAD.IADD R27, R26, 0x1, R27 ;  /* 0x000000011a1b7824 */ /* 0x000fe200078e021b */
[----:B------:R-:W-:Y:S01]  /*05d0*/  IADD3.X R26, RZ, R13, RZ, P2, !PT ;  /* 0x0000000dff1a7210 */ /* 0x000fe200017fe4ff */
[----:B-1----:R-:W-:Y:S01]  /*05e0*/  IMAD.WIDE R14, R29, 0x4, R14 ;  /* 0x000000041d0e7825 */ /* 0x002fe200078e020e */
[----:B------:R-:W-:Y:S01]  /*05f0*/  CS2R R12, SRZ ;  /* 0x00000000000c7805 */ /* 0x000fe2000001ff00 */
[----:B------:R-:W1:Y:S04]  /*0600*/  LDC.64 R28, c[0x0][0x248] ;  /* 0x00009200ff1c7b82 */ /* 0x000e680000000a00 */
[----:B------:R-:W5:Y:S01]  /*0610*/  LDG.E.EL.64 R14, desc[UR6][R14.64] ;  /* 0x000000060e0e7981 */ /* 0x000f62000c2e1b00 */
[----:B0-----:R-:W-:-:S05]  /*0620*/  IMAD.WIDE R10, R27, 0x4, R10 ;  /* 0x000000041b0a7825 */ /* 0x001fca00078e020a */
[----:B------:R-:W5:Y:S01]  /*0630*/  @!P1 LDG.E.EL.64 R12, desc[UR6][R10.64] ;  /* 0x000000060a0c9981 */ /* 0x000f62000c2e1b00 */
[C---:B------:R-:W-:Y:S01]  /*0640*/  SHF.L.U64.HI R26, R21.reuse, 0x3, R26 ;  /* 0x00000003151a7819 */ /* 0x040fe2000001021a */
[----:B------:R-:W-:Y:S02]  /*0650*/  IMAD.SHL.U32 R21, R21, 0x8, RZ ;  /* 0x0000000815157824 */ /* 0x000fe400078e00ff */
[----:B------:R-:W-:Y:S02]  /*0660*/  IMAD.MOV.U32 R25, RZ, RZ, RZ ;  /* 0x000000ffff197224 */ /* 0x000fe400078e00ff */
[----:B------:R-:W-:Y:S01]  /*0670*/  IMAD.WIDE R22, R4, 0x4, R18 ;  /* 0x0000000404167825 */ /* 0x000fe200078e0212 */
[----:B------:R-:W-:-:S04]  /*0680*/  IADD3 R16, P2, R21, R16, RZ ;  /* 0x0000001015107210 */ /* 0x000fc80007f5e0ff */
[----:B------:R0:W3:Y:S01]  /*0690*/  @!P0 LDG.E.EL R25, desc[UR6][R22.64] ;  /* 0x0000000616198981 */ /* 0x0000e2000c2e1900 */
[----:B------:R-:W-:Y:S02]  /*06a0*/  IMAD.X R17, R26, 0x1, R17, P2 ;  /* 0x000000011a117824 */ /* 0x000fe400010e0611 */
[----:B0-----:R-:W-:Y:S01]  /*06b0*/  IMAD.WIDE R22, R7, 0x4, R18 ;  /* 0x0000000407167825 */ /* 0x001fe200078e0212 */
[----:B------:R-:W-:-:S03]  /*06c0*/  IADD3 R18, P2, R21, R20, RZ ;  /* 0x0000001415127210 */ /* 0x000fc60007f5e0ff */
[----:B------:R-:W-:-:S04]  /*06d0*/  IMAD.WIDE R20, R4, 0x4, R16 ;  /* 0x0000000404147825 */ /* 0x000fc800078e0210 */
[----:B------:R-:W-:Y:S02]  /*06e0*/  IMAD.X R19, R26, 0x1, R9, P2 ;  /* 0x000000011a137824 */ /* 0x000fe400010e0609 */
[----:B------:R-:W-:Y:S02]  /*06f0*/  IMAD.MOV.U32 R26, RZ, RZ, RZ ;  /* 0x000000ffff1a7224 */ /* 0x000fe400078e00ff */
[----:B------:R-:W-:-:S04]  /*0700*/  IMAD.WIDE R16, R7, 0x4, R16 ;  /* 0x0000000407107825 */ /* 0x000fc800078e0210 */
[----:B------:R-:W-:Y:S01]  /*0710*/  IMAD.MOV.U32 R27, RZ, RZ, RZ ;  /* 0x000000ffff1b7224 */ /* 0x000fe200078e00ff */
[----:B------:R0:W4:Y:S01]  /*0720*/  @!P0 LDG.E.EL R26, desc[UR6][R16.64] ;  /* 0x00000006101a8981 */ /* 0x000122000c2e1900 */
[----:B------:R-:W-:-:S04]  /*0730*/  IMAD.MOV.U32 R9, RZ, RZ, RZ ;  /* 0x000000ffff097224 */ /* 0x000fc800078e00ff */
[----:B------:R1:W4:Y:S01]  /*0740*/  @!P0 LDG.E.EL R27, desc[UR6][R22.64] ;  /* 0x00000006161b8981 */ /* 0x000322000c2e1900 */
[----:B0-----:R-:W-:-:S04]  /*0750*/  IMAD.WIDE R16, R4, 0x4, R18 ;  /* 0x0000000404107825 */ /* 0x001fc800078e0212 */
[----:B------:R-:W-:-:S04]  /*0760*/  IMAD.WIDE R18, R7, 0x4, R18 ;  /* 0x0000000407127825 */ /* 0x000fc800078e0212 */
[----:B-1----:R-:W-:Y:S01]  /*0770*/  IMAD.MOV.U32 R22, RZ, RZ, RZ ;  /* 0x000000ffff167224 */ /* 0x002fe200078e00ff */
[----:B------:R-:W4:Y:S01]  /*0780*/  @!P0 LDG.E.EL R9, desc[UR6][R18.64] ;  /* 0x0000000612098981 */ /* 0x000f22000c2e1900 */
[----:B------:R-:W-:-:S04]  /*0790*/  IMAD.MOV.U32 R7, RZ, RZ, RZ ;  /* 0x000000ffff077224 */ /* 0x000fc800078e00ff */
[----:B------:R0:W4:Y:S04]  /*07a0*/  @!P0 LDG.E.EL R22, desc[UR6][R20.64] ;  /* 0x0000000614168981 */ /* 0x000128000c2e1900 */
[----:B------:R1:W4:Y:S01]  /*07b0*/  @!P0 LDG.E.EL R7, desc[UR6][R16.64] ;  /* 0x0000000610078981 */ /* 0x000322000c2e1900 */
[----:B------:R-:W-:Y:S02]  /*07c0*/  IMAD.MOV.U32 R4, RZ, RZ, RZ ;  /* 0x000000ffff047224 */ /* 0x000fe400078e00ff */
[----:B------:R-:W-:-:S05]  /*07d0*/  IMAD.WIDE R28, R8, 0x4, R28 ;  /* 0x00000004081c7825 */ /* 0x000fca00078e021c */
[----:B------:R-:W4:Y:S01]  /*07e0*/  @!P0 LDG.E.EL R4, desc[UR6][R28.64] ;  /* 0x000000061c048981 */ /* 0x000f22000c2e1900 */
[----:B------:R-:W1:Y:S01]  /*07f0*/  S2UR UR5, SR_CgaCtaId ;  /* 0x00000000000579c3 */ /* 0x000e620000008800 */
[C---:B0-----:R-:W-:Y:S01]  /*0800*/  IMAD.SHL.U32 R20, R3.reuse, 0x20, RZ ;  /* 0x0000002003147824 */ /* 0x041fe200078e00ff */
[----:B------:R-:W-:Y:S01]  /*0810*/  LOP3.LUT R8, R3, 0x7f, RZ, 0xc0, !PT ;  /* 0x0000007f03087812 */ /* 0x000fe200078ec0ff */
[----:B------:R-:W-:-:S03]  /*0820*/  UMOV UR4, 0x400 ;  /* 0x0000040000047882 */ /* 0x000fc60000000000 */
[----:B------:R-:W-:Y:S02]  /*0830*/  LOP3.LUT R21, R20, 0xe0, RZ, 0xc0, !PT ;  /* 0x000000e014157812 */ /* 0x000fe400078ec0ff */
[----:B-1----:R-:W-:Y:S02]  /*0840*/  LOP3.LUT R17, R8, 0x80, RZ, 0xfc, !PT ;  /* 0x0000008008117812 */ /* 0x002fe400078efcff */
[----:B------:R-:W-:Y:S02]  /*0850*/  LOP3.LUT R16, R21, 0x10, RZ, 0xfc, !PT ;  /* 0x0000001015107812 */ /* 0x000fe400078efcff */
[----:B------:R-:W-:Y:S02]  /*0860*/  SHF.R.U32.HI R19, RZ, 0x2, R17 ;  /* 0x00000002ff137819 */ /* 0x000fe40000011611 */
[----:B------:R-:W-:Y:S01]  /*0870*/  LOP3.LUT R24, R24, R21, RZ, 0xfc, !PT ;  /* 0x0000001518187212 */ /* 0x000fe200078efcff */
[----:B------:R-:W-:-:S06]  /*0880*/  UPRMT UR4, UR5, 0x654, UR4 ;  /* 0x0000065405047896 */ /* 0x000fcc0008000004 */
[----:B------:R-:W-:Y:S02]  /*0890*/  LEA.HI R21, R21, UR4, RZ, 0x1e ;  /* 0x0000000415157c11 */ /* 0x000fe4000f8ff0ff */
[----:B------:R-:W-:Y:S02]  /*08a0*/  LEA.HI R17, R16, UR4, RZ, 0x1e ;  /* 0x0000000410117c11 */ /* 0x000fe4000f8ff0ff */
[----:B------:R-:W-:-:S03]  /*08b0*/  LEA R16, R24, R21, 0x2 ;  /* 0x0000001518107211 */ /* 0x000fc600078e10ff */
[----:B------:R-:W-:Y:S01]  /*08c0*/  IMAD R24, R24, 0x4, R17 ;  /* 0x0000000418187824 */ /* 0x000fe200078e0211 */
[----:B------:R-:W-:Y:S02]  /*08d0*/  SHF.R.U32.HI R18, RZ, 0x2, R3 ;  /* 0x00000002ff127819 */ /* 0x000fe40000011603 */
[----:B------:R-:W-:Y:S02]  /*08e0*/  LOP3.LUT R20, R19, 0x3c, RZ, 0xc0, !PT ;  /* 0x0000003c13147812 */ /* 0x000fe400078ec0ff */
[----:B------:R-:W-:-:S03]  /*08f0*/  LOP3.LUT R18, R18, 0x1c, RZ, 0xc0, !PT ;  /* 0x0000001c12127812 */ /* 0x000fc600078ec0ff */
[----:B------:R-:W-:Y:S02]  /*0900*/  VIADD R21, R20, UR4 ;  /* 0x0000000414157c36 */ /* 0x000fe40008000000 */
[----:B------:R-:W-:Y:S02]  /*0910*/  VIADD R19, R18, UR4 ;  /* 0x0000000412137c36 */ /* 0x000fe40008000000 */
[----:B-----5:R-:W-:Y:S01]  /*0920*/  FADD R17, R14, R12 ;  /* 0x0000000c0e117221 */ /* 0x020fe20000000000 */
[----:B------:R-:W-:-:S04]  /*0930*/  FADD R13, R15, R13 ;  /* 0x0000000d0f0d7221 */ /* 0x000fc80000000000 */
[----:B------:R-:W-:Y:S04]  /*0940*/  STS [R16], R17 ;  /* 0x0000001110007388 */ /* 0x000fe80000000800 */
[----:B------:R-:W-:Y:S01]  /*0950*/  STS [R24+0x40], R13 ;  /* 0x0000400d18007388 */ /* 0x000fe20000000800 */
[C---:B------:R-:W-:Y:S01]  /*0960*/  IMAD R12, R8.reuse, 0x4, R19 ;  /* 0x00000004080c7824 */ /* 0x040fe200078e0213 */
[----:B------:R-:W-:Y:S01]  /*0970*/  BAR.SYNC.DEFER_BLOCKING 0x0 ;  /* 0x0000000000007b1d */ /* 0x000fe20000010000 */
[----:B------:R-:W-:Y:S02]  /*0980*/  IMAD R8, R8, 0x4, R21 ;  /* 0x0000000408087824 */ /* 0x000fe400078e0215 */
[----:B---3--:R-:W-:-:S03]  /*0990*/  FADD R25, R25, -R6 ;  /* 0x8000000619197221 */ /* 0x008fc60000000000 */
[----:B------:R-:W-:Y:S04]  /*09a0*/  LDS R12, [R12] ;  /* 0x000000000c0c7984 */ /* 0x000fe80000000800 */
[----:B------:R-:W0:Y:S01]  /*09b0*/  LDS R8, [R8+0x200] ;  /* 0x0002000008087984 */ /* 0x000e220000000800 */
[----:B--2---:R-:W-:Y:S01]  /*09c0*/  FFMA R25, R25, R5, R6 ;  /* 0x0000000519197223 */ /* 0x004fe20000000006 */
[----:B----4-:R-:W-:Y:S01]  /*09d0*/  FADD R27, R27, -R0 ;  /* 0x800000001b1b7221 */ /* 0x010fe20000000000 */
[----:B------:R-:W-:-:S03]  /*09e0*/  IMAD.SHL.U32 R6, R3, 0x10, RZ ;  /* 0x0000001003067824 */ /* 0x000fc600078e00ff */
[----:B------:R-:W-:Y:S02]  /*09f0*/  FFMA R27, R27, R5, R0 ;  /* 0x000000051b1b7223 */ /* 0x000fe40000000000 */
[----:B------:R-:W-:Y:S01]  /*0a00*/  LOP3.LUT R15, R6, 0xf0, RZ, 0xc0, !PT ;  /* 0x000000f0060f7812 */ /* 0x000fe200078ec0ff */
[----:B------:R-:W-:-:S04]  /*0a10*/  FADD R9, R9, -R26 ;  /* 0x8000001a09097221 */ /* 0x000fc80000000000 */
[----:B------:R-:W-:Y:S01]  /*0a20*/  FFMA R26, R9, R5, R26 ;  /* 0x00000005091a7223 */ /* 0x000fe2000000001a */
[----:B------:R-:W-:-:S04]  /*0a30*/  FADD R7, R7, -R22 ;  /* 0x8000001607077221 */ /* 0x000fc80000000000 */
[----:B------:R-:W-:Y:S01]  /*0a40*/  FFMA R22, R7, R5, R22 ;  /* 0x0000000507167223 */ /* 0x000fe20000000016 */
[----:B------:R-:W-:Y:S01]  /*0a50*/  FADD R26, -R27, R26 ;  /* 0x0000001a1b1a7221 */ /* 0x000fe20000000100 */
[----:B------:R-:W-:Y:S02]  /*0a60*/  LOP3.LUT R2, R2, R15, RZ, 0xfc, !PT ;  /* 0x0000000f02027212 */ /* 0x000fe400078efcff */
[----:B------:R-:W-:Y:S01]  /*0a70*/  FADD R22, -R25, R22 ;  /* 0x0000001619167221 */ /* 0x000fe20000000100 */
[----:B------:R-:W-:Y:S01]  /*0a80*/  LEA.HI R15, R15, UR4, RZ, 0x1f ;  /* 0x000000040f0f7c11 */ /* 0x000fe2000f8ff8ff */
[-C--:B------:R-:W-:Y:S02]  /*0a90*/  FFMA R27, R26, R4.reuse, R27 ;  /* 0x000000041a1b7223 */ /* 0x080fe4000000001b */
[----:B------:R-:W-:Y:S02]  /*0aa0*/  FFMA R25, R22, R4, R25 ;  /* 0x0000000416197223 */ /* 0x000fe40000000019 */
[----:B------:R-:W-:-:S02]  /*0ab0*/  IMAD R15, R2, 0x4, R15 ;  /* 0x00000004020f7824 */ /* 0x000fc400078e020f */
[----:B0-----:R-:W-:Y:S01]  /*0ac0*/  FADD R8, R27, R8 ;  /* 0x000000081b087221 */ /* 0x001fe20000000000 */
[----:B------:R-:W-:Y:S01]  /*0ad0*/  BAR.SYNC.DEFER_BLOCKING 0x0 ;  /* 0x0000000000007b1d */ /* 0x000fe20000010000 */
[----:B------:R-:W-:Y:S01]  /*0ae0*/  FADD R12, R25, R12 ;  /* 0x0000000c190c7221 */ /* 0x000fe20000000000 */
[C---:B------:R-:W-:Y:S01]  /*0af0*/  IMAD.SHL.U32 R0, R3.reuse, 0x8, RZ ;  /* 0x0000000803007824 */ /* 0x040fe200078e00ff */
[----:B------:R-:W-:-:S03]  /*0b00*/  LOP3.LUT R3, R3, 0x78, RZ, 0xc0, !PT ;  /* 0x0000007803037812 */ /* 0x000fc600078ec0ff */
[----:B------:R0:W-:Y:S04]  /*0b10*/  STS [R15], R12 ;  /* 0x0000000c0f007388 */ /* 0x0001e80000000800 */
[----:B------:R0:W-:Y:S01]  /*0b20*/  STS [R15+0x20], R8 ;  /* 0x000020080f007388 */ /* 0x0001e20000000800 */
[----:B------:R-:W-:-:S04]  /*0b30*/  LOP3.LUT R0, R0, 0x3f8, RZ, 0xc0, !PT ;  /* 0x000003f800007812 */ /* 0x000fc800078ec0ff */
[----:B------:R-:W-:Y:S01]  /*0b40*/  IADD3 R0, R0, UR4, R3 ;  /* 0x0000000400007c10 */ /* 0x000fe2000fffe003 */
[----:B------:R-:W-:Y:S06]  /*0b50*/  BAR.SYNC.DEFER_BLOCKING 0x0 ;  /* 0x0000000000007b1d */ /* 0x000fec0000010000 */
[----:B0-----:R-:W-:Y:S05]  /*0b60*/  @P1 EXIT ;  /* 0x000000000000194d */ /* 0x001fea0003800000 */
[----:B------:R-:W0:Y:S04]  /*0b70*/  LDS.64 R2, [R0] ;  /* 0x0000000000027984 */ /* 0x000e280000000a00 */
[----:B0-----:R-:W-:Y:S01]  /*0b80*/  STG.E.64 desc[UR6][R10.64], R2 ;  /* 0x000000020a007986 */ /* 0x001fe2000c101b06 */
[----:B------:R-:W-:Y:S05]  /*0b90*/  EXIT ;  /* 0x000000000000794d */ /* 0x000fea0003800000 */
.L_x_0:
[----:B------:R-:W-:-:S00]  /*0ba0*/  BRA `(.L_x_0) ;  /* 0xfffffffc00fc7947 */ /* 0x000fc0000383ffff */
[----:B------:R-:W-:-:S00]  /*0bb0*/  NOP ;  /* 0x0000000000007918 */ /* 0x000fc00000000000 */
        /* <DEDUP_REMOVED lines=12> */
.L_x_1:


//--------------------- .nv.shared.triton_poi_fused__unsafe_index_add_convolution_mul_sub_24 --------------------------
	.section	.nv.shared.triton_poi_fused__unsafe_index_add_convolution_mul_sub_24,"aw",@nobits
	.sectionflags	@""
	.align	16
	.zero		1024


//--------------------- .nv.constant0.triton_poi_fused__unsafe_index_add_convolution_mul_sub_24 --------------------------
	.section	.nv.constant0.triton_poi_fused__unsafe_index_add_convolution_mul_sub_24,"a",@progbits
	.sectionflags	@""
	.align	4
.nv.constant0.triton_poi_fused__unsafe_index_add_convolution_mul_sub_24:
	.zero		608
